//
// Generated by NVIDIA NVVM Compiler
//
// Compiler Build ID: CL-36424714
// Cuda compilation tools, release 13.0, V13.0.88
// Based on NVVM 20.0.0
//

.version 9.0
.target sm_100
.address_size 64

	// .globl	_Z11threadIndexv
.extern .func  (.param .b32 func_retval0) vprintf
(
	.param .b64 vprintf_param_0,
	.param .b64 vprintf_param_1
)
;
.global .align 1 .b8 $str[63] = {116, 104, 114, 101, 97, 100, 73, 100, 120, 46, 120, 58, 32, 37, 100, 44, 32, 98, 108, 111, 99, 107, 73, 100, 120, 46, 120, 58, 32, 37, 100, 44, 32, 98, 108, 111, 99, 107, 68, 105, 109, 46, 120, 58, 32, 37, 100, 44, 32, 116, 104, 114, 101, 97, 100, 73, 100, 58, 32, 37, 100, 10};

.visible .entry _Z11threadIndexv()
{
	.local .align 16 .b8 	__local_depot0[16];
	.reg .b64 	%SP;
	.reg .b64 	%SPL;
	.reg .b32 	%r<7>;
	.reg .b64 	%rd<5>;

	mov.u64 	%SPL, __local_depot0;
	cvta.local.u64 	%SP, %SPL;
	add.u64 	%rd1, %SP, 0;
	add.u64 	%rd2, %SPL, 0;
	mov.u32 	%r1, %ctaid.x;
	mov.u32 	%r2, %ntid.x;
	mov.u32 	%r3, %tid.x;
	mad.lo.s32 	%r4, %r1, %r2, %r3;
	st.local.v4.u32 	[%rd2], {%r3, %r1, %r2, %r4};
	mov.u64 	%rd3, $str;
	cvta.global.u64 	%rd4, %rd3;
	{ // callseq 0, 0
	.param .b64 param0;
	st.param.b64 	[param0], %rd4;
	.param .b64 param1;
	st.param.b64 	[param1], %rd1;
	.param .b32 retval0;
	call.uni (retval0), 
	vprintf, 
	(
	param0, 
	param1
	);
	ld.param.b32 	%r5, [retval0];
	} // callseq 0
	ret;

}


// ===== COMPILED SASS (sm_100) =====

	.target	sm_100

	.elftype	@"ET_EXEC"


//--------------------- .note.nv.tkinfo           --------------------------
	.section	.note.nv.tkinfo,"",@"SHT_NOTE"
	.sectionflags	@"SHF_NOTE_NV_TKINFO"
	.tkinfo
        /*0018*/ 	.word	0x00000002
        /*0030*/ 	.string	""
        /*0030*/ 	.string	"ptxas"
        /*0030*/ 	.string	"Cuda compilation tools, release 13.0, V13.0.88"
        /*0030*/ 	.string	"Build cuda_13.0.r13.0/compiler.36424714_0"
        /*0030*/ 	.string	"-arch sm_100 -m 64 "



//--------------------- .note.nv.cuinfo           --------------------------
	.section	.note.nv.cuinfo,"",@"SHT_NOTE"
	.sectionflags	@"SHF_NOTE_NV_CUINFO"
        /*0018*/ 	.short	0x0002
        /*001a*/ 	.short	0x0064
        /*001c*/ 	.short	0x0082
	.zero		2


//--------------------- .nv.info                  --------------------------
	.section	.nv.info,"",@"SHT_CUDA_INFO"
	.align	4


	//----- nvinfo : EIATTR_REGCOUNT
	.align		4
        /*0000*/ 	.byte	0x04, 0x2f
        /*0002*/ 	.short	(.L_2 - .L_1)
	.align		4
.L_1:
        /*0004*/ 	.word	index@(_Z11threadIndexv)
        /*0008*/ 	.word	0x00000018


	//----- nvinfo : EIATTR_FRAME_SIZE
	.align		4
.L_2:
        /*000c*/ 	.byte	0x04, 0x11
        /*000e*/ 	.short	(.L_4 - .L_3)
	.align		4
.L_3:
        /*0010*/ 	.word	index@(_Z11threadIndexv)
        /*0014*/ 	.word	0x00000010


	//----- nvinfo : EIATTR_MIN_STACK_SIZE
	.align		4
.L_4:
        /*0018*/ 	.byte	0x04, 0x12
        /*001a*/ 	.short	(.L_6 - .L_5)
	.align		4
.L_5:
        /*001c*/ 	.word	index@(_Z11threadIndexv)
        /*0020*/ 	.word	0x00000010
.L_6:


//--------------------- .nv.compat                --------------------------
	.section	.nv.compat,"",@"SHT_CUDA_COMPAT_INFO"
	.align	4
        /*0000*/ 	.byte	0x02, 0x09, 0x00, 0x00, 0x02, 0x02, 0x01, 0x00, 0x02, 0x05, 0x05, 0x00, 0x03, 0x07, 0x01, 0x01
        /*0010*/ 	.byte	0x02, 0x03, 0x00, 0x00, 0x02, 0x06, 0x01, 0x00, 0x04, 0x0b, 0x08, 0x00, 0x09, 0x00, 0x00, 0x00
        /*0020*/ 	.byte	0x00, 0x00, 0x00, 0x00


//--------------------- .nv.info._Z11threadIndexv --------------------------
	.section	.nv.info._Z11threadIndexv,"",@"SHT_CUDA_INFO"
	.sectionflags	@""
	.align	4


	//----- nvinfo : EIATTR_CUDA_API_VERSION
	.align		4
        /*0000*/ 	.byte	0x04, 0x37
        /*0002*/ 	.short	(.L_8 - .L_7)
.L_7:
        /*0004*/ 	.word	0x00000082


	//----- nvinfo : EIATTR_SPARSE_MMA_MASK
	.align		4
.L_8:
        /*0008*/ 	.byte	0x03, 0x50
        /*000a*/ 	.short	0x0000


	//----- nvinfo : EIATTR_MAXREG_COUNT
	.align		4
        /*000c*/ 	.byte	0x03, 0x1b
        /*000e*/ 	.short	0x00ff


	//----- nvinfo : EIATTR_EXTERNS
	.align		4
        /*0010*/ 	.byte	0x04, 0x0f
        /*0012*/ 	.short	(.L_10 - .L_9)


	//   ....[0]....
	.align		4
.L_9:
        /*0014*/ 	.word	index@(vprintf)


	//----- nvinfo : EIATTR_MERCURY_ISA_VERSION
	.align		4
.L_10:
        /*0018*/ 	.byte	0x03, 0x5f
        /*001a*/ 	.short	0x0101


	//----- nvinfo : EIATTR_VRC_CTA_INIT_COUNT
	.align		4
        /*001c*/ 	.byte	0x02, 0x4a
	.zero		1
	.zero		1


	//----- nvinfo : EIATTR_SYSCALL_OFFSETS
	.align		4
        /*0020*/ 	.byte	0x04, 0x46
        /*0022*/ 	.short	(.L_12 - .L_11)


	//   ....[0]....
.L_11:
        /*0024*/ 	.word	0x00000110


	//----- nvinfo : EIATTR_EXIT_INSTR_OFFSETS
	.align		4
.L_12:
        /*0028*/ 	.byte	0x04, 0x1c
        /*002a*/ 	.short	(.L_14 - .L_13)


	//   ....[0]....
.L_13:
        /*002c*/ 	.word	0x00000120


	//----- nvinfo : EIATTR_SW_WAR
	.align		4
.L_14:
        /*0030*/ 	.byte	0x04, 0x36
        /*0032*/ 	.short	(.L_16 - .L_15)
.L_15:
        /*0034*/ 	.word	0x00000008
.L_16:


//--------------------- .nv.callgraph             --------------------------
	.section	.nv.callgraph,"",@"SHT_CUDA_CALLGRAPH"
	.align	4
	.sectionentsize	8
	.align		4
        /*0000*/ 	.word	0x00000000
	.align		4
        /*0004*/ 	.word	0xffffffff
	.align		4
        /*0008*/ 	.word	index@(_Z11threadIndexv)
	.align		4
        /*000c*/ 	.word	index@(vprintf)
	.align		4
        /*0010*/ 	.word	0x00000000
	.align		4
        /*0014*/ 	.word	0xfffffffe
	.align		4
        /*0018*/ 	.word	0x00000000
	.align		4
        /*001c*/ 	.word	0xfffffffd
	.align		4
        /*0020*/ 	.word	0x00000000
	.align		4
        /*0024*/ 	.word	0xfffffffc


//--------------------- .nv.constant4             --------------------------
	.section	.nv.constant4,"a",@progbits
	.align	8
	.align		8
.nv.constant4:
        /*0000*/ 	.dword	vprintf
	.align		8
        /*0008*/ 	.dword	$str


//--------------------- .text._Z11threadIndexv    --------------------------
	.section	.text._Z11threadIndexv,"ax",@progbits
	.align	128
        .global         _Z11threadIndexv
        .type           _Z11threadIndexv,@function
        .size           _Z11threadIndexv,(.L_x_2 - _Z11threadIndexv)
        .other          _Z11threadIndexv,@"STO_CUDA_ENTRY STV_DEFAULT"
_Z11threadIndexv:
.text._Z11threadIndexv:
[----:B------:R-:W0:Y:S01]  /*0000*/  LDC R1, c[0x0][0x37c] ;  /* 0x0000df00ff017b82 */ /* 0x000e220000000800 */
[----:B------:R-:W1:Y:S01]  /*0010*/  S2R R9, SR_CTAID.X ;  /* 0x0000000000097919 */ /* 0x000e620000002500 */
[----:B------:R-:W2:Y:S06]  /*0020*/  LDCU UR5, c[0x0][0x2fc] ;  /* 0x00005f80ff0577ac */ /* 0x000eac0008000800 */
[----:B------:R-:W1:Y:S01]  /*0030*/  LDC R10, c[0x0][0x360] ;  /* 0x0000d800ff0a7b82 */ /* 0x000e620000000800 */
[----:B0-----:R-:W-:Y:S01]  /*0040*/  VIADD R1, R1, 0xfffffff0 ;  /* 0xfffffff001017836 */ /* 0x001fe20000000000 */
[----:B------:R-:W1:Y:S01]  /*0050*/  S2R R8, SR_TID.X ;  /* 0x0000000000087919 */ /* 0x000e620000002100 */
[----:B------:R-:W-:Y:S01]  /*0060*/  MOV R0, 0x0 ;  /* 0x0000000000007802 */ /* 0x000fe20000000f00 */
[----:B------:R-:W0:Y:S04]  /*0070*/  LDCU UR4, c[0x0][0x2f8] ;  /* 0x00005f00ff0477ac */ /* 0x000e280008000800 */
[----:B------:R3:W4:Y:S01]  /*0080*/  LDC.64 R2, c[0x4][R0] ;  /* 0x0100000000027b82 */ /* 0x0007220000000a00 */
[----:B------:R-:W5:Y:S01]  /*0090*/  LDCU.64 UR6, c[0x4][0x8] ;  /* 0x01000100ff0677ac */ /* 0x000f620008000a00 */
[----:B0-----:R-:W-:Y:S01]  /*00a0*/  IADD3 R6, P0, PT, R1, UR4, RZ ;  /* 0x0000000401067c10 */ /* 0x001fe2000ff1e0ff */
[----:B-----5:R-:W-:Y:S01]  /*00b0*/  IMAD.U32 R4, RZ, RZ, UR6 ;  /* 0x00000006ff047e24 */ /* 0x020fe2000f8e00ff */
[----:B------:R-:W-:-:S03]  /*00c0*/  MOV R5, UR7 ;  /* 0x0000000700057c02 */ /* 0x000fc60008000f00 */
[----:B--2---:R-:W-:Y:S02]  /*00d0*/  IMAD.X R7, RZ, RZ, UR5, P0 ;  /* 0x00000005ff077e24 */ /* 0x004fe400080e06ff */
[----:B-1----:R-:W-:-:S05]  /*00e0*/  IMAD R11, R9, R10, R8 ;  /* 0x0000000a090b7224 */ /* 0x002fca00078e0208 */
[----:B------:R3:W-:Y:S02]  /*00f0*/  STL.128 [R1], R8 ;  /* 0x0000000801007387 */ /* 0x0007e40000100c00 */
[----:B------:R-:W-:-:S07]  /*0100*/  LEPC R20, `(.L_x_0) ;  /* 0x000000001014794e */ /* 0x000fce0000000000 */
[----:B---34-:R-:W-:Y:S05]  /*0110*/  CALL.ABS.NOINC R2 ;  /* 0x0000000002007343 */ /* 0x018fea0003c00000 */
.L_x_0:
[----:B------:R-:W-:Y:S05]  /*0120*/  EXIT ;  /* 0x000000000000794d */ /* 0x000fea0003800000 */
.L_x_1:
[----:B------:R-:W-:-:S00]  /*0130*/  BRA `(.L_x_1) ;  /* 0xfffffffc00fc7947 */ /* 0x000fc0000383ffff */
[----:B------:R-:W-:-:S00]  /*0140*/  NOP ;  /* 0x0000000000007918 */ /* 0x000fc00000000000 */
        /* <DEDUP_REMOVED lines=11> */
.L_x_2:


//--------------------- .nv.global.init           --------------------------
	.section	.nv.global.init,"aw",@progbits
.nv.global.init:
	.type		$str,@object
	.size		$str,(.L_0 - $str)
$str:
        /*0000*/ 	.byte	0x74, 0x68, 0x72, 0x65, 0x61, 0x64, 0x49, 0x64, 0x78, 0x2e, 0x78, 0x3a, 0x20, 0x25, 0x64, 0x2c
        /*0010*/ 	.byte	0x20, 0x62, 0x6c, 0x6f, 0x63, 0x6b, 0x49, 0x64, 0x78, 0x2e, 0x78, 0x3a, 0x20, 0x25, 0x64, 0x2c
        /*0020*/ 	.byte	0x20, 0x62, 0x6c, 0x6f, 0x63, 0x6b, 0x44, 0x69, 0x6d, 0x2e, 0x78, 0x3a, 0x20, 0x25, 0x64, 0x2c
        /*0030*/ 	.byte	0x20, 0x74, 0x68, 0x72, 0x65, 0x61, 0x64, 0x49, 0x64, 0x3a, 0x20, 0x25, 0x64, 0x0a, 0x00
.L_0:


//--------------------- .nv.shared.reserved.0     --------------------------
	.section	.nv.shared.reserved.0,"aw",@nobits
	.weak		__nv_reservedSMEM_offset_0_alias
	.size		__nv_reservedSMEM_offset_0_alias, 0, 64
	.other		__nv_reservedSMEM_offset_0_alias,@"STO_CUDA_RESERVED_SHARED STV_DEFAULT"
__nv_reservedSMEM_offset_0_alias:
	.zero		0
	.zero		64


//--------------------- .nv.constant0._Z11threadIndexv --------------------------
	.section	.nv.constant0._Z11threadIndexv,"a",@progbits
	.sectionflags	@""
	.align	4
.nv.constant0._Z11threadIndexv:
	.zero		896


//--------------------- SYMBOLS --------------------------

	.type		.nv.reservedSmem.offset0,@object
	.size		.nv.reservedSmem.offset0,0x4
	.type		vprintf,@function
